//
// Generated by NVIDIA NVVM Compiler
//
// Compiler Build ID: CL-36424714
// Cuda compilation tools, release 13.0, V13.0.88
// Based on NVVM 20.0.0
//

.version 9.0
.target sm_100
.address_size 64

	// .globl	_Z6kernelPiS_i
.const .align 4 .b8 constantData[8];

.visible .entry _Z6kernelPiS_i(
	.param .u64 .ptr .align 1 _Z6kernelPiS_i_param_0,
	.param .u64 .ptr .align 1 _Z6kernelPiS_i_param_1,
	.param .u32 _Z6kernelPiS_i_param_2
)
{
	.reg .pred 	%p<2>;
	.reg .b32 	%r<10>;
	.reg .b64 	%rd<8>;

	ld.param.u64 	%rd1, [_Z6kernelPiS_i_param_0];
	ld.param.u64 	%rd2, [_Z6kernelPiS_i_param_1];
	ld.param.u32 	%r2, [_Z6kernelPiS_i_param_2];
	mov.u32 	%r3, %ctaid.x;
	mov.u32 	%r4, %ntid.x;
	mov.u32 	%r5, %tid.x;
	mad.lo.s32 	%r1, %r3, %r4, %r5;
	setp.ge.s32 	%p1, %r1, %r2;
	@%p1 bra 	$L__BB0_2;
	cvta.to.global.u64 	%rd3, %rd1;
	cvta.to.global.u64 	%rd4, %rd2;
	mul.wide.s32 	%rd5, %r1, 4;
	add.s64 	%rd6, %rd3, %rd5;
	ld.global.u32 	%r6, [%rd6];
	ld.const.u32 	%r7, [constantData];
	ld.const.u32 	%r8, [constantData+4];
	mad.lo.s32 	%r9, %r7, %r6, %r8;
	add.s64 	%rd7, %rd4, %rd5;
	st.global.u32 	[%rd7], %r9;
$L__BB0_2:
	ret;

}


// ===== COMPILED SASS (sm_100) =====

	.target	sm_100

	.elftype	@"ET_EXEC"


//--------------------- .note.nv.tkinfo           --------------------------
	.section	.note.nv.tkinfo,"",@"SHT_NOTE"
	.sectionflags	@"SHF_NOTE_NV_TKINFO"
	.tkinfo
        /*0018*/ 	.word	0x00000002
        /*0030*/ 	.string	""
        /*0030*/ 	.string	"ptxas"
        /*0030*/ 	.string	"Cuda compilation tools, release 13.0, V13.0.88"
        /*0030*/ 	.string	"Build cuda_13.0.r13.0/compiler.36424714_0"
        /*0030*/ 	.string	"-arch sm_100 -m 64 "



//--------------------- .note.nv.cuinfo           --------------------------
	.section	.note.nv.cuinfo,"",@"SHT_NOTE"
	.sectionflags	@"SHF_NOTE_NV_CUINFO"
        /*0018*/ 	.short	0x0002
        /*001a*/ 	.short	0x0064
        /*001c*/ 	.short	0x0082
	.zero		2


//--------------------- .nv.info                  --------------------------
	.section	.nv.info,"",@"SHT_CUDA_INFO"
	.align	4


	//----- nvinfo : EIATTR_REGCOUNT
	.align		4
        /*0000*/ 	.byte	0x04, 0x2f
        /*0002*/ 	.short	(.L_2 - .L_1)
	.align		4
.L_1:
        /*0004*/ 	.word	index@(_Z6kernelPiS_i)
        /*0008*/ 	.word	0x0000000c


	//----- nvinfo : EIATTR_FRAME_SIZE
	.align		4
.L_2:
        /*000c*/ 	.byte	0x04, 0x11
        /*000e*/ 	.short	(.L_4 - .L_3)
	.align		4
.L_3:
        /*0010*/ 	.word	index@(_Z6kernelPiS_i)
        /*0014*/ 	.word	0x00000000


	//----- nvinfo : EIATTR_MIN_STACK_SIZE
	.align		4
.L_4:
        /*0018*/ 	.byte	0x04, 0x12
        /*001a*/ 	.short	(.L_6 - .L_5)
	.align		4
.L_5:
        /*001c*/ 	.word	index@(_Z6kernelPiS_i)
        /*0020*/ 	.word	0x00000000
.L_6:


//--------------------- .nv.compat                --------------------------
	.section	.nv.compat,"",@"SHT_CUDA_COMPAT_INFO"
	.align	4
        /*0000*/ 	.byte	0x02, 0x09, 0x00, 0x00, 0x02, 0x02, 0x01, 0x00, 0x02, 0x05, 0x05, 0x00, 0x03, 0x07, 0x01, 0x01
        /*0010*/ 	.byte	0x02, 0x03, 0x00, 0x00, 0x02, 0x06, 0x01, 0x00, 0x04, 0x0b, 0x08, 0x00, 0x09, 0x00, 0x00, 0x00
        /*0020*/ 	.byte	0x00, 0x00, 0x00, 0x00


//--------------------- .nv.info._Z6kernelPiS_i   --------------------------
	.section	.nv.info._Z6kernelPiS_i,"",@"SHT_CUDA_INFO"
	.sectionflags	@""
	.align	4


	//----- nvinfo : EIATTR_CUDA_API_VERSION
	.align		4
        /*0000*/ 	.byte	0x04, 0x37
        /*0002*/ 	.short	(.L_8 - .L_7)
.L_7:
        /*0004*/ 	.word	0x00000082


	//----- nvinfo : EIATTR_KPARAM_INFO
	.align		4
.L_8:
        /*0008*/ 	.byte	0x04, 0x17
        /*000a*/ 	.short	(.L_10 - .L_9)
.L_9:
        /*000c*/ 	.word	0x00000000
        /*0010*/ 	.short	0x0002
        /*0012*/ 	.short	0x0010
        /*0014*/ 	.byte	0x00, 0xf0, 0x11, 0x00


	//----- nvinfo : EIATTR_KPARAM_INFO
	.align		4
.L_10:
        /*0018*/ 	.byte	0x04, 0x17
        /*001a*/ 	.short	(.L_12 - .L_11)
.L_11:
        /*001c*/ 	.word	0x00000000
        /*0020*/ 	.short	0x0001
        /*0022*/ 	.short	0x0008
        /*0024*/ 	.byte	0x00, 0xf5, 0x21, 0x00


	//----- nvinfo : EIATTR_KPARAM_INFO
	.align		4
.L_12:
        /*0028*/ 	.byte	0x04, 0x17
        /*002a*/ 	.short	(.L_14 - .L_13)
.L_13:
        /*002c*/ 	.word	0x00000000
        /*0030*/ 	.short	0x0000
        /*0032*/ 	.short	0x0000
        /*0034*/ 	.byte	0x00, 0xf5, 0x21, 0x00


	//----- nvinfo : EIATTR_SPARSE_MMA_MASK
	.align		4
.L_14:
        /*0038*/ 	.byte	0x03, 0x50
        /*003a*/ 	.short	0x0000


	//----- nvinfo : EIATTR_MAXREG_COUNT
	.align		4
        /*003c*/ 	.byte	0x03, 0x1b
        /*003e*/ 	.short	0x00ff


	//----- nvinfo : EIATTR_MERCURY_ISA_VERSION
	.align		4
        /*0040*/ 	.byte	0x03, 0x5f
        /*0042*/ 	.short	0x0101


	//----- nvinfo : EIATTR_VRC_CTA_INIT_COUNT
	.align		4
        /*0044*/ 	.byte	0x02, 0x4a
	.zero		1
	.zero		1


	//----- nvinfo : EIATTR_EXIT_INSTR_OFFSETS
	.align		4
        /*0048*/ 	.byte	0x04, 0x1c
        /*004a*/ 	.short	(.L_16 - .L_15)


	//   ....[0]....
.L_15:
        /*004c*/ 	.word	0x00000070


	//   ....[1]....
        /*0050*/ 	.word	0x00000110


	//----- nvinfo : EIATTR_CBANK_PARAM_SIZE
	.align		4
.L_16:
        /*0054*/ 	.byte	0x03, 0x19
        /*0056*/ 	.short	0x0014


	//----- nvinfo : EIATTR_PARAM_CBANK
	.align		4
        /*0058*/ 	.byte	0x04, 0x0a
        /*005a*/ 	.short	(.L_18 - .L_17)
	.align		4
.L_17:
        /*005c*/ 	.word	index@(.nv.constant0._Z6kernelPiS_i)
        /*0060*/ 	.short	0x0380
        /*0062*/ 	.short	0x0014


	//----- nvinfo : EIATTR_SW_WAR
	.align		4
.L_18:
        /*0064*/ 	.byte	0x04, 0x36
        /*0066*/ 	.short	(.L_20 - .L_19)
.L_19:
        /*0068*/ 	.word	0x00000008
.L_20:


//--------------------- .nv.callgraph             --------------------------
	.section	.nv.callgraph,"",@"SHT_CUDA_CALLGRAPH"
	.align	4
	.sectionentsize	8
	.align		4
        /*0000*/ 	.word	0x00000000
	.align		4
        /*0004*/ 	.word	0xffffffff
	.align		4
        /*0008*/ 	.word	0x00000000
	.align		4
        /*000c*/ 	.word	0xfffffffe
	.align		4
        /*0010*/ 	.word	0x00000000
	.align		4
        /*0014*/ 	.word	0xfffffffd
	.align		4
        /*0018*/ 	.word	0x00000000
	.align		4
        /*001c*/ 	.word	0xfffffffc


//--------------------- .nv.constant3             --------------------------
	.section	.nv.constant3,"a",@progbits
	.align	4
.nv.constant3:
	.type		constantData,@object
	.size		constantData,(.L_0 - constantData)
constantData:
	.zero		8
.L_0:


//--------------------- .text._Z6kernelPiS_i      --------------------------
	.section	.text._Z6kernelPiS_i,"ax",@progbits
	.align	128
        .global         _Z6kernelPiS_i
        .type           _Z6kernelPiS_i,@function
        .size           _Z6kernelPiS_i,(.L_x_1 - _Z6kernelPiS_i)
        .other          _Z6kernelPiS_i,@"STO_CUDA_ENTRY STV_DEFAULT"
_Z6kernelPiS_i:
.text._Z6kernelPiS_i:
[----:B------:R-:W-:Y:S01]  /*0000*/  LDC R1, c[0x0][0x37c] ;  /* 0x0000df00ff017b82 */ /* 0x000fe20000000800 */
[----:B------:R-:W0:Y:S07]  /*0010*/  S2R R0, SR_TID.X ;  /* 0x0000000000007919 */ /* 0x000e2e0000002100 */
[----:B------:R-:W0:Y:S01]  /*0020*/  S2UR UR4, SR_CTAID.X ;  /* 0x00000000000479c3 */ /* 0x000e220000002500 */
[----:B------:R-:W1:Y:S07]  /*0030*/  LDCU UR5, c[0x0][0x390] ;  /* 0x00007200ff0577ac */ /* 0x000e6e0008000800 */
[----:B------:R-:W0:Y:S02]  /*0040*/  LDC R7, c[0x0][0x360] ;  /* 0x0000d800ff077b82 */ /* 0x000e240000000800 */
[----:B0-----:R-:W-:-:S05]  /*0050*/  IMAD R7, R7, UR4, R0 ;  /* 0x0000000407077c24 */ /* 0x001fca000f8e0200 */
[----:B-1----:R-:W-:-:S13]  /*0060*/  ISETP.GE.AND P0, PT, R7, UR5, PT ;  /* 0x0000000507007c0c */ /* 0x002fda000bf06270 */
[----:B------:R-:W-:Y:S05]  /*0070*/  @P0 EXIT ;  /* 0x000000000000094d */ /* 0x000fea0003800000 */
[----:B------:R-:W0:Y:S01]  /*0080*/  LDC.64 R2, c[0x0][0x380] ;  /* 0x0000e000ff027b82 */ /* 0x000e220000000a00 */
[----:B------:R-:W1:Y:S07]  /*0090*/  LDCU.64 UR4, c[0x0][0x358] ;  /* 0x00006b00ff0477ac */ /* 0x000e6e0008000a00 */
[----:B------:R-:W2:Y:S08]  /*00a0*/  LDC.64 R4, c[0x0][0x388] ;  /* 0x0000e200ff047b82 */ /* 0x000eb00000000a00 */
[----:B------:R-:W3:Y:S01]  /*00b0*/  LDC.64 R8, c[0x3][RZ] ;  /* 0x00c00000ff087b82 */ /* 0x000ee20000000a00 */
[----:B0-----:R-:W-:-:S06]  /*00c0*/  IMAD.WIDE R2, R7, 0x4, R2 ;  /* 0x0000000407027825 */ /* 0x001fcc00078e0202 */
[----:B-1----:R-:W3:Y:S01]  /*00d0*/  LDG.E R2, desc[UR4][R2.64] ;  /* 0x0000000402027981 */ /* 0x002ee2000c1e1900 */
[----:B--2---:R-:W-:-:S04]  /*00e0*/  IMAD.WIDE R4, R7, 0x4, R4 ;  /* 0x0000000407047825 */ /* 0x004fc800078e0204 */
[----:B---3--:R-:W-:-:S05]  /*00f0*/  IMAD R7, R2, R8, R9 ;  /* 0x0000000802077224 */ /* 0x008fca00078e0209 */
[----:B------:R-:W-:Y:S01]  /*0100*/  STG.E desc[UR4][R4.64], R7 ;  /* 0x0000000704007986 */ /* 0x000fe2000c101904 */
[----:B------:R-:W-:Y:S05]  /*0110*/  EXIT ;  /* 0x000000000000794d */ /* 0x000fea0003800000 */
.L_x_0:
[----:B------:R-:W-:-:S00]  /*0120*/  BRA `(.L_x_0) ;  /* 0xfffffffc00fc7947 */ /* 0x000fc0000383ffff */
[----:B------:R-:W-:-:S00]  /*0130*/  NOP ;  /* 0x0000000000007918 */ /* 0x000fc00000000000 */
        /* <DEDUP_REMOVED lines=12> */
.L_x_1:


//--------------------- .nv.shared.reserved.0     --------------------------
	.section	.nv.shared.reserved.0,"aw",@nobits
	.weak		__nv_reservedSMEM_offset_0_alias
	.size		__nv_reservedSMEM_offset_0_alias, 0, 64
	.other		__nv_reservedSMEM_offset_0_alias,@"STO_CUDA_RESERVED_SHARED STV_DEFAULT"
__nv_reservedSMEM_offset_0_alias:
	.zero		0
	.zero		64


//--------------------- .nv.constant0._Z6kernelPiS_i --------------------------
	.section	.nv.constant0._Z6kernelPiS_i,"a",@progbits
	.sectionflags	@""
	.align	4
.nv.constant0._Z6kernelPiS_i:
	.zero		916


//--------------------- SYMBOLS --------------------------

	.type		.nv.reservedSmem.offset0,@object
	.size		.nv.reservedSmem.offset0,0x4
